	.headerflags	@"EF_CUDA_TEXMODE_UNIFIED EF_CUDA_64BIT_ADDRESS EF_CUDA_SM86 EF_CUDA_VIRTUAL_SM(EF_CUDA_SM86)"
	.elftype	@"ET_EXEC"


//--------------------- .nv.info                  --------------------------
	.section	.nv.info,"",@"SHT_CUDA_INFO"
	.align	4


	//----- nvinfo : EIATTR_REGCOUNT
	.align		4
        /*0000*/ 	.byte	0x04, 0x2f
        /*0002*/ 	.short	(.L_2 - .L_1)
	.align		4
.L_1:
        /*0004*/ 	.word	index@(triton__0d1d2d3d4e5de)
        /*0008*/ 	.word	0x00000012


	//----- nvinfo : EIATTR_MAX_STACK_SIZE
	.align		4
.L_2:
        /*000c*/ 	.byte	0x04, 0x23
        /*000e*/ 	.short	(.L_4 - .L_3)
	.align		4
.L_3:
        /*0010*/ 	.word	index@(triton__0d1d2d3d4e5de)
        /*0014*/ 	.word	0x00000000


	//----- nvinfo : EIATTR_MIN_STACK_SIZE
	.align		4
.L_4:
        /*0018*/ 	.byte	0x04, 0x12
        /*001a*/ 	.short	(.L_6 - .L_5)
	.align		4
.L_5:
        /*001c*/ 	.word	index@(triton__0d1d2d3d4e5de)
        /*0020*/ 	.word	0x00000000


	//----- nvinfo : EIATTR_FRAME_SIZE
	.align		4
.L_6:
        /*0024*/ 	.byte	0x04, 0x11
        /*0026*/ 	.short	(.L_8 - .L_7)
	.align		4
.L_7:
        /*0028*/ 	.word	index@(triton__0d1d2d3d4e5de)
        /*002c*/ 	.word	0x00000000
.L_8:


//--------------------- .nv.info.triton__0d1d2d3d4e5de --------------------------
	.section	.nv.info.triton__0d1d2d3d4e5de,"",@"SHT_CUDA_INFO"
	.align	4


	//----- nvinfo : EIATTR_CUDA_API_VERSION
	.align		4
        /*0000*/ 	.byte	0x04, 0x37
        /*0002*/ 	.short	(.L_10 - .L_9)
.L_9:
        /*0004*/ 	.word	0x0000007b


	//----- nvinfo : EIATTR_SW2861232_WAR
	.align		4
.L_10:
        /*0008*/ 	.byte	0x01, 0x35
	.zero		2


	//----- nvinfo : EIATTR_PARAM_CBANK
	.align		4
        /*000c*/ 	.byte	0x04, 0x0a
        /*000e*/ 	.short	(.L_12 - .L_11)
	.align		4
.L_11:
        /*0010*/ 	.word	index@(.nv.constant0.triton__0d1d2d3d4e5de)
        /*0014*/ 	.short	0x0160
        /*0016*/ 	.short	0x0028


	//----- nvinfo : EIATTR_CBANK_PARAM_SIZE
	.align		4
.L_12:
        /*0018*/ 	.byte	0x03, 0x19
        /*001a*/ 	.short	0x0028


	//----- nvinfo : EIATTR_KPARAM_INFO
	.align		4
        /*001c*/ 	.byte	0x04, 0x17
        /*001e*/ 	.short	(.L_14 - .L_13)
.L_13:
        /*0020*/ 	.word	0x00000000
        /*0024*/ 	.short	0x0005
        /*0026*/ 	.short	0x0024
        /*0028*/ 	.byte	0x00, 0xf0, 0x11, 0x00


	//----- nvinfo : EIATTR_KPARAM_INFO
	.align		4
.L_14:
        /*002c*/ 	.byte	0x04, 0x17
        /*002e*/ 	.short	(.L_16 - .L_15)
.L_15:
        /*0030*/ 	.word	0x00000000
        /*0034*/ 	.short	0x0004
        /*0036*/ 	.short	0x0020
        /*0038*/ 	.byte	0x00, 0xf0, 0x11, 0x00


	//----- nvinfo : EIATTR_KPARAM_INFO
	.align		4
.L_16:
        /*003c*/ 	.byte	0x04, 0x17
        /*003e*/ 	.short	(.L_18 - .L_17)
.L_17:
        /*0040*/ 	.word	0x00000000
        /*0044*/ 	.short	0x0003
        /*0046*/ 	.short	0x0018
        /*0048*/ 	.byte	0x00, 0xf0, 0x21, 0x00


	//----- nvinfo : EIATTR_KPARAM_INFO
	.align		4
.L_18:
        /*004c*/ 	.byte	0x04, 0x17
        /*004e*/ 	.short	(.L_20 - .L_19)
.L_19:
        /*0050*/ 	.word	0x00000000
        /*0054*/ 	.short	0x0002
        /*0056*/ 	.short	0x0010
        /*0058*/ 	.byte	0x00, 0xf0, 0x21, 0x00


	//----- nvinfo : EIATTR_KPARAM_INFO
	.align		4
.L_20:
        /*005c*/ 	.byte	0x04, 0x17
        /*005e*/ 	.short	(.L_22 - .L_21)
.L_21:
        /*0060*/ 	.word	0x00000000
        /*0064*/ 	.short	0x0001
        /*0066*/ 	.short	0x0008
        /*0068*/ 	.byte	0x00, 0xf0, 0x21, 0x00


	//----- nvinfo : EIATTR_KPARAM_INFO
	.align		4
.L_22:
        /*006c*/ 	.byte	0x04, 0x17
        /*006e*/ 	.short	(.L_24 - .L_23)
.L_23:
        /*0070*/ 	.word	0x00000000
        /*0074*/ 	.short	0x0000
        /*0076*/ 	.short	0x0000
        /*0078*/ 	.byte	0x00, 0xf0, 0x21, 0x00


	//----- nvinfo : EIATTR_MAXREG_COUNT
	.align		4
.L_24:
        /*007c*/ 	.byte	0x03, 0x1b
        /*007e*/ 	.short	0x00ff


	//----- nvinfo : EIATTR_COOP_GROUP_MASK_REGIDS
	.align		4
        /*0080*/ 	.byte	0x04, 0x29
        /*0082*/ 	.short	(.L_26 - .L_25)


	//   ....[0]....
.L_25:
        /*0084*/ 	.word	0xffffffff


	//   ....[1]....
        /*0088*/ 	.word	0xffffffff


	//   ....[2]....
        /*008c*/ 	.word	0xffffffff


	//   ....[3]....
        /*0090*/ 	.word	0xffffffff


	//   ....[4]....
        /*0094*/ 	.word	0xffffffff


	//   ....[5]....
        /*0098*/ 	.word	0xffffffff


	//----- nvinfo : EIATTR_COOP_GROUP_INSTR_OFFSETS
	.align		4
.L_26:
        /*009c*/ 	.byte	0x04, 0x28
        /*009e*/ 	.short	(.L_28 - .L_27)


	//   ....[0]....
.L_27:
        /*00a0*/ 	.word	0x00000190


	//   ....[1]....
        /*00a4*/ 	.word	0x000001b0


	//   ....[2]....
        /*00a8*/ 	.word	0x000001d0


	//   ....[3]....
        /*00ac*/ 	.word	0x00000240


	//   ....[4]....
        /*00b0*/ 	.word	0x00000260


	//   ....[5]....
        /*00b4*/ 	.word	0x00000280


	//----- nvinfo : EIATTR_EXIT_INSTR_OFFSETS
	.align		4
.L_28:
        /*00b8*/ 	.byte	0x04, 0x1c
        /*00ba*/ 	.short	(.L_30 - .L_29)


	//   ....[0]....
.L_29:
        /*00bc*/ 	.word	0x00000310


	//   ....[1]....
        /*00c0*/ 	.word	0x00000330


	//----- nvinfo : EIATTR_MAX_THREADS
	.align		4
.L_30:
        /*00c4*/ 	.byte	0x04, 0x05
        /*00c6*/ 	.short	(.L_32 - .L_31)
.L_31:
        /*00c8*/ 	.word	0x00000040
        /*00cc*/ 	.word	0x00000001
        /*00d0*/ 	.word	0x00000001
.L_32:


//--------------------- .nv.rel.action            --------------------------
	.section	.nv.rel.action,"",@"SHT_CUDA_RELOCINFO"
	.align	8
	.sectionentsize	8
        /*0000*/ 	.byte	0x73, 0x00, 0x00, 0x00, 0x00, 0x00, 0x00, 0x00, 0x00, 0x00, 0x00, 0x11, 0x25, 0x00, 0x05, 0x36


//--------------------- .nv.constant0.triton__0d1d2d3d4e5de --------------------------
	.section	.nv.constant0.triton__0d1d2d3d4e5de,"a",@progbits
	.align	4
.nv.constant0.triton__0d1d2d3d4e5de:
	.zero		392


//--------------------- .text.triton__0d1d2d3d4e5de --------------------------
	.section	.text.triton__0d1d2d3d4e5de,"ax",@progbits
	.sectioninfo	@"SHI_REGISTERS=18"
	.align	128
        .global         triton__0d1d2d3d4e5de
        .type           triton__0d1d2d3d4e5de,@function
        .size           triton__0d1d2d3d4e5de,(.L_x_1 - triton__0d1d2d3d4e5de)
        .other          triton__0d1d2d3d4e5de,@"STO_CUDA_ENTRY STV_DEFAULT"
triton__0d1d2d3d4e5de:
.text.triton__0d1d2d3d4e5de:
[----:B------:R-:W-:-:S02]  /*0000*/  MOV R1, c[0x0][0x28] ;  /* 0x00000a0000017a02 */ /* 0x000fc40000000f00 */
[----:B------:R-:W0:Y:S01]  /*0010*/  S2R R2, SR_TID.X ;  /* 0x0000000000027919 */ /* 0x000e220000002100 */
[----:B------:R-:W1:Y:S01]  /*0020*/  S2UR UR4, SR_CTAID.X ;  /* 0x00000000000479c3 */ /* 0x000e620000002500 */
[----:B------:R-:W-:Y:S01]  /*0030*/  MOV R15, 0x4 ;  /* 0x00000004000f7802 */ /* 0x000fe20000000f00 */
[----:B------:R-:W-:Y:S01]  /*0040*/  CS2R R8, SRZ ;  /* 0x0000000000087805 */ /* 0x000fe2000001ff00 */
[----:B0-----:R-:W-:Y:S01]  /*0050*/  SHF.R.U32.HI R0, RZ, 0x3, R2 ;  /* 0x00000003ff007819 */ /* 0x001fe20000011602 */
[----:B-1----:R-:W-:Y:S01]  /*0060*/  USHF.L.U32 UR4, UR4, 0x3, URZ ;  /* 0x0000000304047899 */ /* 0x002fe2000800063f */
[----:B------:R-:W-:Y:S02]  /*0070*/  SHF.L.U32 R2, R2, 0x1, RZ ;  /* 0x0000000102027819 */ /* 0x000fe400000006ff */
[----:B------:R-:W-:Y:S02]  /*0080*/  SGXT.U32 R0, R0, 0x3 ;  /* 0x000000030000781a */ /* 0x000fe40000000000 */
[----:B------:R-:W-:-:S02]  /*0090*/  LOP3.LUT R4, R2, 0xe, RZ, 0xc0, !PT ;  /* 0x0000000e02047812 */ /* 0x000fc400078ec0ff */
[----:B------:R-:W-:Y:S01]  /*00a0*/  LOP3.LUT R3, R0, UR4, RZ, 0xfc, !PT ;  /* 0x0000000400037c12 */ /* 0x000fe2000f8efcff */
[----:B------:R-:W-:-:S03]  /*00b0*/  ULDC.64 UR4, c[0x0][0x118] ;  /* 0x0000460000047ab9 */ /* 0x000fc60000000a00 */
[C---:B------:R-:W-:Y:S02]  /*00c0*/  ISETP.GE.AND P0, PT, R3.reuse, c[0x0][0x180], PT ;  /* 0x0000600003007a0c */ /* 0x040fe40003f06270 */
[----:B------:R-:W-:-:S05]  /*00d0*/  LEA R0, R3, R4, 0x4 ;  /* 0x0000000403007211 */ /* 0x000fca00078e20ff */
[----:B------:R-:W-:-:S06]  /*00e0*/  IMAD.WIDE R6, R0, R15, c[0x0][0x160] ;  /* 0x0000580000067625 */ /* 0x000fcc00078e020f */
[----:B------:R-:W2:Y:S01]  /*00f0*/  @!P0 LDG.E.64 R8, [R6.64] ;  /* 0x0000000406088981 */ /* 0x000ea2000c1e1b00 */
[----:B------:R-:W-:-:S04]  /*0100*/  IMAD.WIDE.U32 R2, R4, R15, c[0x0][0x168] ;  /* 0x00005a0004027625 */ /* 0x000fc800078e000f */
[----:B------:R-:W-:Y:S02]  /*0110*/  IMAD.WIDE.U32 R4, R4, R15, c[0x0][0x170] ;  /* 0x00005c0004047625 */ /* 0x000fe400078e000f */
[----:B------:R-:W3:Y:S04]  /*0120*/  LDG.E.EL.64 R2, [R2.64] ;  /* 0x0000000402027981 */ /* 0x000ee8000c2e1b00 */
[----:B------:R-:W3:Y:S01]  /*0130*/  LDG.E.EL.64 R4, [R4.64] ;  /* 0x0000000404047981 */ /* 0x000ee2000c2e1b00 */
[----:B------:R-:W-:Y:S02]  /*0140*/  MOV R13, 0x3d800000 ;  /* 0x3d800000000d7802 */ /* 0x000fe40000000f00 */
[----:B--2---:R-:W-:Y:S02]  /*0150*/  SEL R8, R8, RZ, !P0 ;  /* 0x000000ff08087207 */ /* 0x004fe40004000000 */
[----:B------:R-:W-:-:S05]  /*0160*/  SEL R9, R9, RZ, !P0 ;  /* 0x000000ff09097207 */ /* 0x000fca0004000000 */
[----:B------:R-:W-:-:S05]  /*0170*/  FADD R10, R8, R9 ;  /* 0x00000009080a7221 */ /* 0x000fca0000000000 */
[----:B------:R-:W-:-:S05]  /*0180*/  FSEL R10, R10, RZ, !P0 ;  /* 0x000000ff0a0a7208 */ /* 0x000fca0004000000 */
[----:B------:R-:W0:Y:S02]  /*0190*/  SHFL.BFLY PT, R11, R10, 0x4, 0x1f ;  /* 0x0c801f000a0b7f89 */ /* 0x000e2400000e0000 */
[----:B0-----:R-:W-:-:S05]  /*01a0*/  FADD R11, R10, R11 ;  /* 0x0000000b0a0b7221 */ /* 0x001fca0000000000 */
[----:B------:R-:W0:Y:S02]  /*01b0*/  SHFL.BFLY PT, R6, R11, 0x2, 0x1f ;  /* 0x0c401f000b067f89 */ /* 0x000e2400000e0000 */
[----:B0-----:R-:W-:-:S05]  /*01c0*/  FADD R6, R11, R6 ;  /* 0x000000060b067221 */ /* 0x001fca0000000000 */
[----:B------:R-:W0:Y:S02]  /*01d0*/  SHFL.BFLY PT, R7, R6, 0x1, 0x1f ;  /* 0x0c201f0006077f89 */ /* 0x000e2400000e0000 */
[----:B0-----:R-:W-:-:S04]  /*01e0*/  FADD R12, R6, R7 ;  /* 0x00000007060c7221 */ /* 0x001fc80000000000 */
[C---:B------:R-:W-:Y:S01]  /*01f0*/  FFMA R9, R12.reuse, -0.0625, R9 ;  /* 0xbd8000000c097823 */ /* 0x040fe20000000009 */
[----:B------:R-:W-:-:S03]  /*0200*/  FFMA R8, R12, -0.0625, R8 ;  /* 0xbd8000000c087823 */ /* 0x000fc60000000008 */
[----:B------:R-:W-:-:S04]  /*0210*/  FMUL R7, R9, R9 ;  /* 0x0000000909077220 */ /* 0x000fc80000400000 */
[----:B------:R-:W-:-:S05]  /*0220*/  FFMA R7, R8, R8, R7 ;  /* 0x0000000808077223 */ /* 0x000fca0000000007 */
[----:B------:R-:W-:-:S05]  /*0230*/  FSEL R7, R7, RZ, !P0 ;  /* 0x000000ff07077208 */ /* 0x000fca0004000000 */
[----:B------:R-:W0:Y:S02]  /*0240*/  SHFL.BFLY PT, R10, R7, 0x4, 0x1f ;  /* 0x0c801f00070a7f89 */ /* 0x000e2400000e0000 */
[----:B0-----:R-:W-:-:S05]  /*0250*/  FADD R10, R7, R10 ;  /* 0x0000000a070a7221 */ /* 0x001fca0000000000 */
[----:B------:R-:W0:Y:S02]  /*0260*/  SHFL.BFLY PT, R11, R10, 0x2, 0x1f ;  /* 0x0c401f000a0b7f89 */ /* 0x000e2400000e0000 */
[----:B0-----:R-:W-:-:S05]  /*0270*/  FADD R11, R10, R11 ;  /* 0x0000000b0a0b7221 */ /* 0x001fca0000000000 */
[----:B------:R-:W0:Y:S02]  /*0280*/  SHFL.BFLY PT, R6, R11, 0x1, 0x1f ;  /* 0x0c201f000b067f89 */ /* 0x000e2400000e0000 */
[----:B0-----:R-:W-:-:S04]  /*0290*/  FADD R6, R11, R6 ;  /* 0x000000060b067221 */ /* 0x001fc80000000000 */
[----:B------:R-:W-:Y:S01]  /*02a0*/  FFMA R12, R6, R13, 9.9999997473787516356e-06 ;  /* 0x3727c5ac060c7423 */ /* 0x000fe2000000000d */
[----:B------:R-:W-:-:S05]  /*02b0*/  IMAD.WIDE R6, R0, R15, c[0x0][0x178] ;  /* 0x00005e0000067625 */ /* 0x000fca00078e020f */
[----:B------:R-:W0:Y:S02]  /*02c0*/  MUFU.RSQ R12, R12 ;  /* 0x0000000c000c7308 */ /* 0x000e240000001400 */
[-C--:B0-----:R-:W-:Y:S01]  /*02d0*/  FMUL R13, R8, R12.reuse ;  /* 0x0000000c080d7220 */ /* 0x081fe20000400000 */
[----:B------:R-:W-:-:S03]  /*02e0*/  FMUL R8, R9, R12 ;  /* 0x0000000c09087220 */ /* 0x000fc60000400000 */
[----:B---3--:R-:W-:Y:S01]  /*02f0*/  FFMA R2, R2, R13, R4 ;  /* 0x0000000d02027223 */ /* 0x008fe20000000004 */
[----:B------:R-:W-:Y:S01]  /*0300*/  FFMA R3, R3, R8, R5 ;  /* 0x0000000803037223 */ /* 0x000fe20000000005 */
[----:B------:R-:W-:Y:S06]  /*0310*/  @P0 EXIT ;  /* 0x000000000000094d */ /* 0x000fec0003800000 */
[----:B------:R-:W-:Y:S01]  /*0320*/  STG.E.64 [R6.64], R2 ;  /* 0x0000000206007986 */ /* 0x000fe2000c101b04 */
[----:B------:R-:W-:Y:S05]  /*0330*/  EXIT ;  /* 0x000000000000794d */ /* 0x000fea0003800000 */
.L_x_0:
[----:B------:R-:W-:-:S00]  /*0340*/  BRA `(.L_x_0) ;  /* 0xfffffff000007947 */ /* 0x000fc0000383ffff */
[----:B------:R-:W-:-:S00]  /*0350*/  NOP ;  /* 0x0000000000007918 */ /* 0x000fc00000000000 */
        /* <DEDUP_REMOVED lines=10> */
.L_x_1:


//--------------------- .nv.global.init           --------------------------
	.section	.nv.global.init,"aw",@progbits
.nv.global.init:
	.type		_$_str,@object
	.size		_$_str,(.L_0 - _$_str)
_$_str:
        /*0000*/ 	.byte	0x5f, 0x5f, 0x43, 0x55, 0x44, 0x41, 0x5f, 0x46, 0x54, 0x5a, 0x00
.L_0:
